//
// Generated by NVIDIA NVVM Compiler
//
// Compiler Build ID: CL-36424714
// Cuda compilation tools, release 13.0, V13.0.88
// Based on NVVM 20.0.0
//

.version 9.0
.target sm_100
.address_size 64

	// .globl	_Z4dotgPfS_S_iiii

.visible .entry _Z4dotgPfS_S_iiii(
	.param .u64 .ptr .align 1 _Z4dotgPfS_S_iiii_param_0,
	.param .u64 .ptr .align 1 _Z4dotgPfS_S_iiii_param_1,
	.param .u64 .ptr .align 1 _Z4dotgPfS_S_iiii_param_2,
	.param .u32 _Z4dotgPfS_S_iiii_param_3,
	.param .u32 _Z4dotgPfS_S_iiii_param_4,
	.param .u32 _Z4dotgPfS_S_iiii_param_5,
	.param .u32 _Z4dotgPfS_S_iiii_param_6
)
{
	.reg .pred 	%p<15>;
	.reg .b32 	%r<54>;
	.reg .b32 	%f<94>;
	.reg .b64 	%rd<46>;

	ld.param.u64 	%rd11, [_Z4dotgPfS_S_iiii_param_0];
	ld.param.u64 	%rd12, [_Z4dotgPfS_S_iiii_param_2];
	ld.param.u32 	%r24, [_Z4dotgPfS_S_iiii_param_3];
	ld.param.u32 	%r25, [_Z4dotgPfS_S_iiii_param_4];
	ld.param.u32 	%r26, [_Z4dotgPfS_S_iiii_param_5];
	ld.param.u32 	%r27, [_Z4dotgPfS_S_iiii_param_6];
	cvta.to.global.u64 	%rd1, %rd11;
	cvta.to.global.u64 	%rd2, %rd12;
	setp.lt.s32 	%p1, %r24, 1;
	@%p1 bra 	$L__BB0_21;
	min.s32 	%r28, %r25, %r26;
	min.s32 	%r29, %r28, %r27;
	setp.lt.s32 	%p2, %r29, 1;
	@%p2 bra 	$L__BB0_21;
	and.b32  	%r1, %r27, 15;
	and.b32  	%r2, %r27, 7;
	and.b32  	%r3, %r27, 2147483632;
	and.b32  	%r4, %r27, 3;
	neg.s32 	%r5, %r3;
	add.s64 	%rd3, %rd1, 32;
	mov.b32 	%r46, 0;
$L__BB0_3:
	mul.lo.s32 	%r7, %r46, %r26;
	mov.b32 	%r47, 0;
$L__BB0_4:
	ld.param.u64 	%rd44, [_Z4dotgPfS_S_iiii_param_1];
	mad.lo.s32 	%r33, %r46, %r25, %r47;
	cvta.to.global.u64 	%rd13, %rd44;
	mul.wide.u32 	%rd14, %r33, 4;
	add.s64 	%rd4, %rd13, %rd14;
	mov.b32 	%r48, 0;
$L__BB0_5:
	setp.lt.u32 	%p3, %r27, 16;
	add.s32 	%r35, %r48, %r7;
	mad.lo.s32 	%r36, %r35, %r25, %r47;
	mul.lo.s32 	%r10, %r36, %r27;
	mul.lo.s32 	%r11, %r48, %r27;
	mov.b32 	%r52, 0;
	@%p3 bra 	$L__BB0_8;
	mul.wide.u32 	%rd15, %r11, 4;
	add.s64 	%rd16, %rd2, %rd15;
	add.s64 	%rd45, %rd16, 32;
	mov.u32 	%r49, %r10;
	mov.u32 	%r50, %r5;
$L__BB0_7:
	.pragma "nounroll";
	mul.wide.s32 	%rd17, %r49, 4;
	add.s64 	%rd18, %rd3, %rd17;
	ld.global.f32 	%f1, [%rd4];
	ld.global.f32 	%f2, [%rd45+-32];
	mul.f32 	%f3, %f1, %f2;
	st.global.f32 	[%rd18+-32], %f3;
	ld.global.f32 	%f4, [%rd4];
	ld.global.f32 	%f5, [%rd45+-28];
	mul.f32 	%f6, %f4, %f5;
	st.global.f32 	[%rd18+-28], %f6;
	ld.global.f32 	%f7, [%rd4];
	ld.global.f32 	%f8, [%rd45+-24];
	mul.f32 	%f9, %f7, %f8;
	st.global.f32 	[%rd18+-24], %f9;
	ld.global.f32 	%f10, [%rd4];
	ld.global.f32 	%f11, [%rd45+-20];
	mul.f32 	%f12, %f10, %f11;
	st.global.f32 	[%rd18+-20], %f12;
	ld.global.f32 	%f13, [%rd4];
	ld.global.f32 	%f14, [%rd45+-16];
	mul.f32 	%f15, %f13, %f14;
	st.global.f32 	[%rd18+-16], %f15;
	ld.global.f32 	%f16, [%rd4];
	ld.global.f32 	%f17, [%rd45+-12];
	mul.f32 	%f18, %f16, %f17;
	st.global.f32 	[%rd18+-12], %f18;
	ld.global.f32 	%f19, [%rd4];
	ld.global.f32 	%f20, [%rd45+-8];
	mul.f32 	%f21, %f19, %f20;
	st.global.f32 	[%rd18+-8], %f21;
	ld.global.f32 	%f22, [%rd4];
	ld.global.f32 	%f23, [%rd45+-4];
	mul.f32 	%f24, %f22, %f23;
	st.global.f32 	[%rd18+-4], %f24;
	ld.global.f32 	%f25, [%rd4];
	ld.global.f32 	%f26, [%rd45];
	mul.f32 	%f27, %f25, %f26;
	st.global.f32 	[%rd18], %f27;
	ld.global.f32 	%f28, [%rd4];
	ld.global.f32 	%f29, [%rd45+4];
	mul.f32 	%f30, %f28, %f29;
	st.global.f32 	[%rd18+4], %f30;
	ld.global.f32 	%f31, [%rd4];
	ld.global.f32 	%f32, [%rd45+8];
	mul.f32 	%f33, %f31, %f32;
	st.global.f32 	[%rd18+8], %f33;
	ld.global.f32 	%f34, [%rd4];
	ld.global.f32 	%f35, [%rd45+12];
	mul.f32 	%f36, %f34, %f35;
	st.global.f32 	[%rd18+12], %f36;
	ld.global.f32 	%f37, [%rd4];
	ld.global.f32 	%f38, [%rd45+16];
	mul.f32 	%f39, %f37, %f38;
	st.global.f32 	[%rd18+16], %f39;
	ld.global.f32 	%f40, [%rd4];
	ld.global.f32 	%f41, [%rd45+20];
	mul.f32 	%f42, %f40, %f41;
	st.global.f32 	[%rd18+20], %f42;
	ld.global.f32 	%f43, [%rd4];
	ld.global.f32 	%f44, [%rd45+24];
	mul.f32 	%f45, %f43, %f44;
	st.global.f32 	[%rd18+24], %f45;
	ld.global.f32 	%f46, [%rd4];
	ld.global.f32 	%f47, [%rd45+28];
	mul.f32 	%f48, %f46, %f47;
	st.global.f32 	[%rd18+28], %f48;
	add.s32 	%r50, %r50, 16;
	add.s32 	%r49, %r49, 16;
	add.s64 	%rd45, %rd45, 64;
	setp.ne.s32 	%p4, %r50, 0;
	mov.u32 	%r52, %r3;
	@%p4 bra 	$L__BB0_7;
$L__BB0_8:
	setp.eq.s32 	%p5, %r1, 0;
	@%p5 bra 	$L__BB0_18;
	add.s32 	%r37, %r1, -1;
	setp.lt.u32 	%p6, %r37, 7;
	@%p6 bra 	$L__BB0_11;
	add.s32 	%r38, %r52, %r10;
	add.s32 	%r39, %r52, %r11;
	ld.global.f32 	%f49, [%rd4];
	mul.wide.u32 	%rd19, %r39, 4;
	add.s64 	%rd20, %rd2, %rd19;
	ld.global.f32 	%f50, [%rd20];
	mul.f32 	%f51, %f49, %f50;
	mul.wide.s32 	%rd21, %r38, 4;
	add.s64 	%rd22, %rd1, %rd21;
	st.global.f32 	[%rd22], %f51;
	ld.global.f32 	%f52, [%rd4];
	cvt.u64.u32 	%rd23, %r11;
	cvt.u64.u32 	%rd24, %r52;
	add.s64 	%rd25, %rd24, %rd23;
	shl.b64 	%rd26, %rd25, 2;
	add.s64 	%rd27, %rd2, %rd26;
	ld.global.f32 	%f53, [%rd27+4];
	mul.f32 	%f54, %f52, %f53;
	st.global.f32 	[%rd22+4], %f54;
	ld.global.f32 	%f55, [%rd4];
	ld.global.f32 	%f56, [%rd27+8];
	mul.f32 	%f57, %f55, %f56;
	st.global.f32 	[%rd22+8], %f57;
	ld.global.f32 	%f58, [%rd4];
	ld.global.f32 	%f59, [%rd27+12];
	mul.f32 	%f60, %f58, %f59;
	st.global.f32 	[%rd22+12], %f60;
	ld.global.f32 	%f61, [%rd4];
	ld.global.f32 	%f62, [%rd27+16];
	mul.f32 	%f63, %f61, %f62;
	st.global.f32 	[%rd22+16], %f63;
	ld.global.f32 	%f64, [%rd4];
	ld.global.f32 	%f65, [%rd27+20];
	mul.f32 	%f66, %f64, %f65;
	st.global.f32 	[%rd22+20], %f66;
	ld.global.f32 	%f67, [%rd4];
	ld.global.f32 	%f68, [%rd27+24];
	mul.f32 	%f69, %f67, %f68;
	st.global.f32 	[%rd22+24], %f69;
	ld.global.f32 	%f70, [%rd4];
	ld.global.f32 	%f71, [%rd27+28];
	mul.f32 	%f72, %f70, %f71;
	st.global.f32 	[%rd22+28], %f72;
	add.s32 	%r52, %r52, 8;
$L__BB0_11:
	setp.eq.s32 	%p7, %r2, 0;
	@%p7 bra 	$L__BB0_18;
	add.s32 	%r40, %r2, -1;
	setp.lt.u32 	%p8, %r40, 3;
	@%p8 bra 	$L__BB0_14;
	add.s32 	%r41, %r52, %r10;
	add.s32 	%r42, %r52, %r11;
	ld.global.f32 	%f73, [%rd4];
	mul.wide.u32 	%rd28, %r42, 4;
	add.s64 	%rd29, %rd2, %rd28;
	ld.global.f32 	%f74, [%rd29];
	mul.f32 	%f75, %f73, %f74;
	mul.wide.s32 	%rd30, %r41, 4;
	add.s64 	%rd31, %rd1, %rd30;
	st.global.f32 	[%rd31], %f75;
	ld.global.f32 	%f76, [%rd4];
	cvt.u64.u32 	%rd32, %r11;
	cvt.u64.u32 	%rd33, %r52;
	add.s64 	%rd34, %rd33, %rd32;
	shl.b64 	%rd35, %rd34, 2;
	add.s64 	%rd36, %rd2, %rd35;
	ld.global.f32 	%f77, [%rd36+4];
	mul.f32 	%f78, %f76, %f77;
	st.global.f32 	[%rd31+4], %f78;
	ld.global.f32 	%f79, [%rd4];
	ld.global.f32 	%f80, [%rd36+8];
	mul.f32 	%f81, %f79, %f80;
	st.global.f32 	[%rd31+8], %f81;
	ld.global.f32 	%f82, [%rd4];
	ld.global.f32 	%f83, [%rd36+12];
	mul.f32 	%f84, %f82, %f83;
	st.global.f32 	[%rd31+12], %f84;
	add.s32 	%r52, %r52, 4;
$L__BB0_14:
	setp.eq.s32 	%p9, %r4, 0;
	@%p9 bra 	$L__BB0_18;
	setp.eq.s32 	%p10, %r4, 1;
	add.s32 	%r43, %r52, %r10;
	add.s32 	%r44, %r52, %r11;
	ld.global.f32 	%f85, [%rd4];
	mul.wide.u32 	%rd37, %r44, 4;
	add.s64 	%rd38, %rd2, %rd37;
	ld.global.f32 	%f86, [%rd38];
	mul.f32 	%f87, %f85, %f86;
	mul.wide.s32 	%rd39, %r43, 4;
	add.s64 	%rd8, %rd1, %rd39;
	st.global.f32 	[%rd8], %f87;
	@%p10 bra 	$L__BB0_18;
	setp.eq.s32 	%p11, %r4, 2;
	ld.global.f32 	%f88, [%rd4];
	cvt.u64.u32 	%rd40, %r11;
	cvt.u64.u32 	%rd41, %r52;
	add.s64 	%rd42, %rd41, %rd40;
	shl.b64 	%rd43, %rd42, 2;
	add.s64 	%rd9, %rd2, %rd43;
	ld.global.f32 	%f89, [%rd9+4];
	mul.f32 	%f90, %f88, %f89;
	st.global.f32 	[%rd8+4], %f90;
	@%p11 bra 	$L__BB0_18;
	ld.global.f32 	%f91, [%rd4];
	ld.global.f32 	%f92, [%rd9+8];
	mul.f32 	%f93, %f91, %f92;
	st.global.f32 	[%rd8+8], %f93;
$L__BB0_18:
	add.s32 	%r48, %r48, 1;
	setp.ne.s32 	%p12, %r48, %r26;
	@%p12 bra 	$L__BB0_5;
	add.s32 	%r47, %r47, 1;
	setp.ne.s32 	%p13, %r47, %r25;
	@%p13 bra 	$L__BB0_4;
	ld.param.u32 	%r45, [_Z4dotgPfS_S_iiii_param_3];
	add.s32 	%r46, %r46, 1;
	setp.ne.s32 	%p14, %r46, %r45;
	@%p14 bra 	$L__BB0_3;
$L__BB0_21:
	ret;

}


// ===== COMPILED SASS (sm_100) =====

	.target	sm_100

	.elftype	@"ET_EXEC"


//--------------------- .note.nv.tkinfo           --------------------------
	.section	.note.nv.tkinfo,"",@"SHT_NOTE"
	.sectionflags	@"SHF_NOTE_NV_TKINFO"
	.tkinfo
        /*0018*/ 	.word	0x00000002
        /*0030*/ 	.string	""
        /*0030*/ 	.string	"ptxas"
        /*0030*/ 	.string	"Cuda compilation tools, release 13.0, V13.0.88"
        /*0030*/ 	.string	"Build cuda_13.0.r13.0/compiler.36424714_0"
        /*0030*/ 	.string	"-arch sm_100 -m 64 "



//--------------------- .note.nv.cuinfo           --------------------------
	.section	.note.nv.cuinfo,"",@"SHT_NOTE"
	.sectionflags	@"SHF_NOTE_NV_CUINFO"
        /*0018*/ 	.short	0x0002
        /*001a*/ 	.short	0x0064
        /*001c*/ 	.short	0x0082
	.zero		2


//--------------------- .nv.info                  --------------------------
	.section	.nv.info,"",@"SHT_CUDA_INFO"
	.align	4


	//----- nvinfo : EIATTR_REGCOUNT
	.align		4
        /*0000*/ 	.byte	0x04, 0x2f
        /*0002*/ 	.short	(.L_1 - .L_0)
	.align		4
.L_0:
        /*0004*/ 	.word	index@(_Z4dotgPfS_S_iiii)
        /*0008*/ 	.word	0x0000001a


	//----- nvinfo : EIATTR_FRAME_SIZE
	.align		4
.L_1:
        /*000c*/ 	.byte	0x04, 0x11
        /*000e*/ 	.short	(.L_3 - .L_2)
	.align		4
.L_2:
        /*0010*/ 	.word	index@(_Z4dotgPfS_S_iiii)
        /*0014*/ 	.word	0x00000000


	//----- nvinfo : EIATTR_MIN_STACK_SIZE
	.align		4
.L_3:
        /*0018*/ 	.byte	0x04, 0x12
        /*001a*/ 	.short	(.L_5 - .L_4)
	.align		4
.L_4:
        /*001c*/ 	.word	index@(_Z4dotgPfS_S_iiii)
        /*0020*/ 	.word	0x00000000
.L_5:


//--------------------- .nv.compat                --------------------------
	.section	.nv.compat,"",@"SHT_CUDA_COMPAT_INFO"
	.align	4
        /*0000*/ 	.byte	0x02, 0x09, 0x00, 0x00, 0x02, 0x02, 0x01, 0x00, 0x02, 0x05, 0x05, 0x00, 0x03, 0x07, 0x01, 0x01
        /*0010*/ 	.byte	0x02, 0x03, 0x00, 0x00, 0x02, 0x06, 0x01, 0x00, 0x04, 0x0b, 0x08, 0x00, 0x09, 0x00, 0x00, 0x00
        /*0020*/ 	.byte	0x00, 0x00, 0x00, 0x00


//--------------------- .nv.info._Z4dotgPfS_S_iiii --------------------------
	.section	.nv.info._Z4dotgPfS_S_iiii,"",@"SHT_CUDA_INFO"
	.sectionflags	@""
	.align	4


	//----- nvinfo : EIATTR_CUDA_API_VERSION
	.align		4
        /*0000*/ 	.byte	0x04, 0x37
        /*0002*/ 	.short	(.L_7 - .L_6)
.L_6:
        /*0004*/ 	.word	0x00000082


	//----- nvinfo : EIATTR_KPARAM_INFO
	.align		4
.L_7:
        /*0008*/ 	.byte	0x04, 0x17
        /*000a*/ 	.short	(.L_9 - .L_8)
.L_8:
        /*000c*/ 	.word	0x00000000
        /*0010*/ 	.short	0x0006
        /*0012*/ 	.short	0x0024
        /*0014*/ 	.byte	0x00, 0xf0, 0x11, 0x00


	//----- nvinfo : EIATTR_KPARAM_INFO
	.align		4
.L_9:
        /*0018*/ 	.byte	0x04, 0x17
        /*001a*/ 	.short	(.L_11 - .L_10)
.L_10:
        /*001c*/ 	.word	0x00000000
        /*0020*/ 	.short	0x0005
        /*0022*/ 	.short	0x0020
        /*0024*/ 	.byte	0x00, 0xf0, 0x11, 0x00


	//----- nvinfo : EIATTR_KPARAM_INFO
	.align		4
.L_11:
        /*0028*/ 	.byte	0x04, 0x17
        /*002a*/ 	.short	(.L_13 - .L_12)
.L_12:
        /*002c*/ 	.word	0x00000000
        /*0030*/ 	.short	0x0004
        /*0032*/ 	.short	0x001c
        /*0034*/ 	.byte	0x00, 0xf0, 0x11, 0x00


	//----- nvinfo : EIATTR_KPARAM_INFO
	.align		4
.L_13:
        /*0038*/ 	.byte	0x04, 0x17
        /*003a*/ 	.short	(.L_15 - .L_14)
.L_14:
        /*003c*/ 	.word	0x00000000
        /*0040*/ 	.short	0x0003
        /*0042*/ 	.short	0x0018
        /*0044*/ 	.byte	0x00, 0xf0, 0x11, 0x00


	//----- nvinfo : EIATTR_KPARAM_INFO
	.align		4
.L_15:
        /*0048*/ 	.byte	0x04, 0x17
        /*004a*/ 	.short	(.L_17 - .L_16)
.L_16:
        /*004c*/ 	.word	0x00000000
        /*0050*/ 	.short	0x0002
        /*0052*/ 	.short	0x0010
        /*0054*/ 	.byte	0x00, 0xf5, 0x21, 0x00


	//----- nvinfo : EIATTR_KPARAM_INFO
	.align		4
.L_17:
        /*0058*/ 	.byte	0x04, 0x17
        /*005a*/ 	.short	(.L_19 - .L_18)
.L_18:
        /*005c*/ 	.word	0x00000000
        /*0060*/ 	.short	0x0001
        /*0062*/ 	.short	0x0008
        /*0064*/ 	.byte	0x00, 0xf5, 0x21, 0x00


	//----- nvinfo : EIATTR_KPARAM_INFO
	.align		4
.L_19:
        /*0068*/ 	.byte	0x04, 0x17
        /*006a*/ 	.short	(.L_21 - .L_20)
.L_20:
        /*006c*/ 	.word	0x00000000
        /*0070*/ 	.short	0x0000
        /*0072*/ 	.short	0x0000
        /*0074*/ 	.byte	0x00, 0xf5, 0x21, 0x00


	//----- nvinfo : EIATTR_SPARSE_MMA_MASK
	.align		4
.L_21:
        /*0078*/ 	.byte	0x03, 0x50
        /*007a*/ 	.short	0x0000


	//----- nvinfo : EIATTR_MAXREG_COUNT
	.align		4
        /*007c*/ 	.byte	0x03, 0x1b
        /*007e*/ 	.short	0x00ff


	//----- nvinfo : EIATTR_MERCURY_ISA_VERSION
	.align		4
        /*0080*/ 	.byte	0x03, 0x5f
        /*0082*/ 	.short	0x0101


	//----- nvinfo : EIATTR_VRC_CTA_INIT_COUNT
	.align		4
        /*0084*/ 	.byte	0x02, 0x4a
	.zero		1
	.zero		1


	//----- nvinfo : EIATTR_EXIT_INSTR_OFFSETS
	.align		4
        /*0088*/ 	.byte	0x04, 0x1c
        /*008a*/ 	.short	(.L_23 - .L_22)


	//   ....[0]....
.L_22:
        /*008c*/ 	.word	0x00000030


	//   ....[1]....
        /*0090*/ 	.word	0x00000080


	//   ....[2]....
        /*0094*/ 	.word	0x00000ef0


	//----- nvinfo : EIATTR_CBANK_PARAM_SIZE
	.align		4
.L_23:
        /*0098*/ 	.byte	0x03, 0x19
        /*009a*/ 	.short	0x0028


	//----- nvinfo : EIATTR_PARAM_CBANK
	.align		4
        /*009c*/ 	.byte	0x04, 0x0a
        /*009e*/ 	.short	(.L_25 - .L_24)
	.align		4
.L_24:
        /*00a0*/ 	.word	index@(.nv.constant0._Z4dotgPfS_S_iiii)
        /*00a4*/ 	.short	0x0380
        /*00a6*/ 	.short	0x0028


	//----- nvinfo : EIATTR_SW_WAR
	.align		4
.L_25:
        /*00a8*/ 	.byte	0x04, 0x36
        /*00aa*/ 	.short	(.L_27 - .L_26)
.L_26:
        /*00ac*/ 	.word	0x00000008
.L_27:


//--------------------- .nv.callgraph             --------------------------
	.section	.nv.callgraph,"",@"SHT_CUDA_CALLGRAPH"
	.align	4
	.sectionentsize	8
	.align		4
        /*0000*/ 	.word	0x00000000
	.align		4
        /*0004*/ 	.word	0xffffffff
	.align		4
        /*0008*/ 	.word	0x00000000
	.align		4
        /*000c*/ 	.word	0xfffffffe
	.align		4
        /*0010*/ 	.word	0x00000000
	.align		4
        /*0014*/ 	.word	0xfffffffd
	.align		4
        /*0018*/ 	.word	0x00000000
	.align		4
        /*001c*/ 	.word	0xfffffffc


//--------------------- .text._Z4dotgPfS_S_iiii   --------------------------
	.section	.text._Z4dotgPfS_S_iiii,"ax",@progbits
	.align	128
        .global         _Z4dotgPfS_S_iiii
        .type           _Z4dotgPfS_S_iiii,@function
        .size           _Z4dotgPfS_S_iiii,(.L_x_9 - _Z4dotgPfS_S_iiii)
        .other          _Z4dotgPfS_S_iiii,@"STO_CUDA_ENTRY STV_DEFAULT"
_Z4dotgPfS_S_iiii:
.text._Z4dotgPfS_S_iiii:
[----:B------:R-:W-:Y:S08]  /*0000*/  LDC R1, c[0x0][0x37c] ;  /* 0x0000df00ff017b82 */ /* 0x000ff00000000800 */
[----:B------:R-:W0:Y:S02]  /*0010*/  LDC R0, c[0x0][0x398] ;  /* 0x0000e600ff007b82 */ /* 0x000e240000000800 */
[----:B0-----:R-:W-:-:S13]  /*0020*/  ISETP.GE.AND P0, PT, R0, 0x1, PT ;  /* 0x000000010000780c */ /* 0x001fda0003f06270 */
[----:B------:R-:W-:Y:S05]  /*0030*/  @!P0 EXIT ;  /* 0x000000000000894d */ /* 0x000fea0003800000 */
[----:B------:R-:W0:Y:S01]  /*0040*/  LDC.64 R2, c[0x0][0x3a0] ;  /* 0x0000e800ff027b82 */ /* 0x000e220000000a00 */
[----:B------:R-:W0:Y:S02]  /*0050*/  LDCU UR4, c[0x0][0x39c] ;  /* 0x00007380ff0477ac */ /* 0x000e240008000800 */
[----:B0-----:R-:W-:-:S04]  /*0060*/  VIMNMX3 R0, R2, UR4, R3, PT ;  /* 0x0000000402007c0f */ /* 0x001fc8000b800103 */
[----:B------:R-:W-:-:S13]  /*0070*/  ISETP.GE.AND P0, PT, R0, 0x1, PT ;  /* 0x000000010000780c */ /* 0x000fda0003f06270 */
[----:B------:R-:W-:Y:S05]  /*0080*/  @!P0 EXIT ;  /* 0x000000000000894d */ /* 0x000fea0003800000 */
[----:B------:R-:W0:Y:S01]  /*0090*/  LDCU.64 UR8, c[0x0][0x380] ;  /* 0x00007000ff0877ac */ /* 0x000e220008000a00 */
[C---:B------:R-:W-:Y:S02]  /*00a0*/  LOP3.LUT R0, R3.reuse, 0x7ffffff0, RZ, 0xc0, !PT ;  /* 0x7ffffff003007812 */ /* 0x040fe400078ec0ff */
[C---:B------:R-:W-:Y:S01]  /*00b0*/  LOP3.LUT R15, R3.reuse, 0xf, RZ, 0xc0, !PT ;  /* 0x0000000f030f7812 */ /* 0x040fe200078ec0ff */
[----:B------:R-:W1:Y:S01]  /*00c0*/  LDCU.64 UR10, c[0x0][0x358] ;  /* 0x00006b00ff0a77ac */ /* 0x000e620008000a00 */
[C---:B------:R-:W-:Y:S02]  /*00d0*/  LOP3.LUT R16, R3.reuse, 0x7, RZ, 0xc0, !PT ;  /* 0x0000000703107812 */ /* 0x040fe400078ec0ff */
[----:B------:R-:W-:Y:S01]  /*00e0*/  LOP3.LUT R4, R3, 0x3, RZ, 0xc0, !PT ;  /* 0x0000000303047812 */ /* 0x000fe200078ec0ff */
[----:B------:R-:W-:Y:S01]  /*00f0*/  UMOV UR4, URZ ;  /* 0x000000ff00047c82 */ /* 0x000fe20008000000 */
[----:B------:R-:W-:Y:S01]  /*0100*/  IADD3 R5, PT, PT, -R0, RZ, RZ ;  /* 0x000000ff00057210 */ /* 0x000fe20007ffe1ff */
[----:B0-----:R-:W-:-:S04]  /*0110*/  UIADD3 UR8, UP0, UPT, UR8, 0x20, URZ ;  /* 0x0000002008087890 */ /* 0x001fc8000ff1e0ff */
[----:B-1----:R-:W-:-:S12]  /*0120*/  UIADD3.X UR9, UPT, UPT, URZ, UR9, URZ, UP0, !UPT ;  /* 0x00000009ff097290 */ /* 0x002fd800087fe4ff */
.L_x_7:
[----:B01234-:R-:W-:-:S07]  /*0130*/  HFMA2 R6, -RZ, RZ, 0, 0 ;  /* 0x00000000ff067431 */ /* 0x01ffce00000001ff */
.L_x_6:
[----:B0-----:R-:W0:Y:S01]  /*0140*/  LDC R7, c[0x0][0x39c] ;  /* 0x0000e700ff077b82 */ /* 0x001e220000000800 */
[----:B------:R-:W-:-:S07]  /*0150*/  UMOV UR5, URZ ;  /* 0x000000ff00057c82 */ /* 0x000fce0008000000 */
[----:B-1----:R-:W1:Y:S01]  /*0160*/  LDC.64 R2, c[0x0][0x388] ;  /* 0x0000e200ff027b82 */ /* 0x002e620000000a00 */
[----:B0-----:R-:W-:-:S04]  /*0170*/  IMAD R7, R7, UR4, R6 ;  /* 0x0000000407077c24 */ /* 0x001fc8000f8e0206 */
[----:B-1234-:R-:W-:-:S07]  /*0180*/  IMAD.WIDE.U32 R2, R7, 0x4, R2 ;  /* 0x0000000407027825 */ /* 0x01efce00078e0002 */
.L_x_5:
[----:B0-----:R-:W0:Y:S01]  /*0190*/  LDCU.64 UR14, c[0x0][0x3a0] ;  /* 0x00007400ff0e77ac */ /* 0x001e220008000a00 */
[----:B-1----:R-:W1:Y:S01]  /*01a0*/  LDC R7, c[0x0][0x39c] ;  /* 0x0000e700ff077b82 */ /* 0x002e620000000800 */
[----:B------:R-:W-:Y:S01]  /*01b0*/  MOV R9, RZ ;  /* 0x000000ff00097202 */ /* 0x000fe20000000f00 */
[----:B0-----:R-:W-:Y:S02]  /*01c0*/  UISETP.GE.U32.AND UP1, UPT, UR15, 0x10, UPT ;  /* 0x000000100f00788c */ /* 0x001fe4000bf26070 */
[----:B------:R-:W-:Y:S02]  /*01d0*/  UIMAD UR6, UR4, UR14, UR5 ;  /* 0x0000000e040672a4 */ /* 0x000fe4000f8e0205 */
[----:B------:R-:W-:Y:S02]  /*01e0*/  UIMAD UR13, UR5, UR15, URZ ;  /* 0x0000000f050d72a4 */ /* 0x000fe4000f8e02ff */
[----:B------:R-:W-:Y:S02]  /*01f0*/  UIADD3 UR5, UPT, UPT, UR5, 0x1, URZ ;  /* 0x0000000105057890 */ /* 0x000fe4000fffe0ff */
[----:B-1----:R-:W-:-:S02]  /*0200*/  IMAD R8, R7, UR6, R6 ;  /* 0x0000000607087c24 */ /* 0x002fc4000f8e0206 */
[----:B------:R-:W-:Y:S02]  /*0210*/  UISETP.NE.AND UP0, UPT, UR5, UR14, UPT ;  /* 0x0000000e0500728c */ /* 0x000fe4000bf05270 */
[----:B------:R-:W-:Y:S01]  /*0220*/  IMAD R8, R8, UR15, RZ ;  /* 0x0000000f08087c24 */ /* 0x000fe2000f8e02ff */
[----:B--234-:R-:W-:Y:S08]  /*0230*/  BRA.U !UP1, `(.L_x_0) ;  /* 0x0000000509507547 */ /* 0x01cff0000b800000 */
[----:B------:R-:W0:Y:S01]  /*0240*/  LDCU.64 UR6, c[0x0][0x390] ;  /* 0x00007200ff0677ac */ /* 0x000e220008000a00 */
[----:B------:R-:W-:Y:S01]  /*0250*/  IMAD.MOV.U32 R9, RZ, RZ, R8 ;  /* 0x000000ffff097224 */ /* 0x000fe200078e0008 */
[----:B------:R-:W-:Y:S01]  /*0260*/  MOV R14, R5 ;  /* 0x00000005000e7202 */ /* 0x000fe20000000f00 */
[----:B0-----:R-:W-:-:S04]  /*0270*/  UIMAD.WIDE.U32 UR6, UR13, 0x4, UR6 ;  /* 0x000000040d0678a5 */ /* 0x001fc8000f8e0006 */
[----:B------:R-:W-:-:S04]  /*0280*/  UIADD3 UR12, UP1, UPT, UR6, 0x20, URZ ;  /* 0x00000020060c7890 */ /* 0x000fc8000ff3e0ff */
[----:B------:R-:W-:Y:S02]  /*0290*/  UIADD3.X UR6, UPT, UPT, URZ, UR7, URZ, UP1, !UPT ;  /* 0x00000007ff067290 */ /* 0x000fe40008ffe4ff */
[----:B------:R-:W-:-:S04]  /*02a0*/  MOV R17, UR12 ;  /* 0x0000000c00117c02 */ /* 0x000fc80008000f00 */
[----:B------:R-:W-:-:S07]  /*02b0*/  MOV R18, UR6 ;  /* 0x0000000600127c02 */ /* 0x000fce0008000f00 */
.L_x_1:
[----:B------:R-:W-:Y:S01]  /*02c0*/  IMAD.MOV.U32 R10, RZ, RZ, R17 ;  /* 0x000000ffff0a7224 */ /* 0x000fe200078e0011 */
[----:B------:R-:W-:Y:S01]  /*02d0*/  MOV R11, R18 ;  /* 0x00000012000b7202 */ /* 0x000fe20000000f00 */
[----:B------:R-:W2:Y:S04]  /*02e0*/  LDG.E R17, desc[UR10][R2.64] ;  /* 0x0000000a02117981 */ /* 0x000ea8000c1e1900 */
[----:B------:R-:W2:Y:S01]  /*02f0*/  LDG.E R18, desc[UR10][R10.64+-0x20] ;  /* 0xffffe00a0a127981 */ /* 0x000ea2000c1e1900 */
[----:B-1----:R-:W-:Y:S02]  /*0300*/  MOV R12, UR8 ;  /* 0x00000008000c7c02 */ /* 0x002fe40008000f00 */
[----:B------:R-:W-:-:S03]  /*0310*/  MOV R13, UR9 ;  /* 0x00000009000d7c02 */ /* 0x000fc60008000f00 */
[----:B------:R-:W-:-:S04]  /*0320*/  IMAD.WIDE R12, R9, 0x4, R12 ;  /* 0x00000004090c7825 */ /* 0x000fc800078e020c */
[----:B--2---:R-:W-:-:S05]  /*0330*/  FMUL R17, R17, R18 ;  /* 0x0000001211117220 */ /* 0x004fca0000400000 */
[----:B------:R0:W-:Y:S04]  /*0340*/  STG.E desc[UR10][R12.64+-0x20], R17 ;  /* 0xffffe0110c007986 */ /* 0x0001e8000c10190a */
[----:B------:R-:W2:Y:S04]  /*0350*/  LDG.E R18, desc[UR10][R2.64] ;  /* 0x0000000a02127981 */ /* 0x000ea8000c1e1900 */
[----:B------:R-:W2:Y:S02]  /*0360*/  LDG.E R19, desc[UR10][R10.64+-0x1c] ;  /* 0xffffe40a0a137981 */ /* 0x000ea4000c1e1900 */
[----:B--2---:R-:W-:-:S05]  /*0370*/  FMUL R19, R18, R19 ;  /* 0x0000001312137220 */ /* 0x004fca0000400000 */
[----:B------:R1:W-:Y:S04]  /*0380*/  STG.E desc[UR10][R12.64+-0x1c], R19 ;  /* 0xffffe4130c007986 */ /* 0x0003e8000c10190a */
[----:B------:R-:W2:Y:S04]  /*0390*/  LDG.E R18, desc[UR10][R2.64] ;  /* 0x0000000a02127981 */ /* 0x000ea8000c1e1900 */
[----:B------:R-:W2:Y:S02]  /*03a0*/  LDG.E R21, desc[UR10][R10.64+-0x18] ;  /* 0xffffe80a0a157981 */ /* 0x000ea4000c1e1900 */
[----:B--2---:R-:W-:-:S05]  /*03b0*/  FMUL R21, R18, R21 ;  /* 0x0000001512157220 */ /* 0x004fca0000400000 */
[----:B------:R2:W-:Y:S04]  /*03c0*/  STG.E desc[UR10][R12.64+-0x18], R21 ;  /* 0xffffe8150c007986 */ /* 0x0005e8000c10190a */
[----:B------:R-:W3:Y:S04]  /*03d0*/  LDG.E R18, desc[UR10][R2.64] ;  /* 0x0000000a02127981 */ /* 0x000ee8000c1e1900 */
[----:B------:R-:W3:Y:S02]  /*03e0*/  LDG.E R23, desc[UR10][R10.64+-0x14] ;  /* 0xffffec0a0a177981 */ /* 0x000ee4000c1e1900 */
[----:B---3--:R-:W-:-:S05]  /*03f0*/  FMUL R23, R18, R23 ;  /* 0x0000001712177220 */ /* 0x008fca0000400000 */
[----:B------:R3:W-:Y:S04]  /*0400*/  STG.E desc[UR10][R12.64+-0x14], R23 ;  /* 0xffffec170c007986 */ /* 0x0007e8000c10190a */
[----:B0-----:R-:W4:Y:S04]  /*0410*/  LDG.E R17, desc[UR10][R2.64] ;  /* 0x0000000a02117981 */ /* 0x001f28000c1e1900 */
[----:B------:R-:W4:Y:S02]  /*0420*/  LDG.E R18, desc[UR10][R10.64+-0x10] ;  /* 0xfffff00a0a127981 */ /* 0x000f24000c1e1900 */
[----:B----4-:R-:W-:-:S05]  /*0430*/  FMUL R17, R17, R18 ;  /* 0x0000001211117220 */ /* 0x010fca0000400000 */
[----:B------:R0:W-:Y:S04]  /*0440*/  STG.E desc[UR10][R12.64+-0x10], R17 ;  /* 0xfffff0110c007986 */ /* 0x0001e8000c10190a */
[----:B------:R-:W4:Y:S04]  /*0450*/  LDG.E R18, desc[UR10][R2.64] ;  /* 0x0000000a02127981 */ /* 0x000f28000c1e1900 */
[----:B-1----:R-:W4:Y:S02]  /*0460*/  LDG.E R19, desc[UR10][R10.64+-0xc] ;  /* 0xfffff40a0a137981 */ /* 0x002f24000c1e1900 */
[----:B----4-:R-:W-:-:S05]  /*0470*/  FMUL R19, R18, R19 ;  /* 0x0000001312137220 */ /* 0x010fca0000400000 */
[----:B------:R1:W-:Y:S04]  /*0480*/  STG.E desc[UR10][R12.64+-0xc], R19 ;  /* 0xfffff4130c007986 */ /* 0x0003e8000c10190a */
[----:B------:R-:W4:Y:S04]  /*0490*/  LDG.E R18, desc[UR10][R2.64] ;  /* 0x0000000a02127981 */ /* 0x000f28000c1e1900 */
[----:B--2---:R-:W4:Y:S02]  /*04a0*/  LDG.E R21, desc[UR10][R10.64+-0x8] ;  /* 0xfffff80a0a157981 */ /* 0x004f24000c1e1900 */
[----:B----4-:R-:W-:-:S05]  /*04b0*/  FMUL R21, R18, R21 ;  /* 0x0000001512157220 */ /* 0x010fca0000400000 */
[----:B------:R2:W-:Y:S04]  /*04c0*/  STG.E desc[UR10][R12.64+-0x8], R21 ;  /* 0xfffff8150c007986 */ /* 0x0005e8000c10190a */
[----:B------:R-:W4:Y:S04]  /*04d0*/  LDG.E R18, desc[UR10][R2.64] ;  /* 0x0000000a02127981 */ /* 0x000f28000c1e1900 */
[----:B---3--:R-:W4:Y:S02]  /*04e0*/  LDG.E R23, desc[UR10][R10.64+-0x4] ;  /* 0xfffffc0a0a177981 */ /* 0x008f24000c1e1900 */
[----:B----4-:R-:W-:-:S05]  /*04f0*/  FMUL R23, R18, R23 ;  /* 0x0000001712177220 */ /* 0x010fca0000400000 */
        /* <DEDUP_REMOVED lines=26> */
[----:B--2---:R-:W4:Y:S01]  /*06a0*/  LDG.E R21, desc[UR10][R10.64+0x18] ;  /* 0x0000180a0a157981 */ /* 0x004f22000c1e1900 */
[----:B------:R-:W-:Y:S02]  /*06b0*/  VIADD R14, R14, 0x10 ;  /* 0x000000100e0e7836 */ /* 0x000fe40000000000 */
[----:B----4-:R-:W-:-:S05]  /*06c0*/  FMUL R21, R18, R21 ;  /* 0x0000001512157220 */ /* 0x010fca0000400000 */
[----:B------:R1:W-:Y:S04]  /*06d0*/  STG.E desc[UR10][R12.64+0x18], R21 ;  /* 0x000018150c007986 */ /* 0x0003e8000c10190a */
[----:B------:R-:W2:Y:S04]  /*06e0*/  LDG.E R18, desc[UR10][R2.64] ;  /* 0x0000000a02127981 */ /* 0x000ea8000c1e1900 */
[----:B---3--:R-:W2:Y:S01]  /*06f0*/  LDG.E R23, desc[UR10][R10.64+0x1c] ;  /* 0x00001c0a0a177981 */ /* 0x008ea2000c1e1900 */
[----:B------:R-:W-:Y:S02]  /*0700*/  ISETP.NE.AND P0, PT, R14, RZ, PT ;  /* 0x000000ff0e00720c */ /* 0x000fe40003f05270 */
[----:B0-----:R-:W-:-:S02]  /*0710*/  IADD3 R17, P1, PT, R10, 0x40, RZ ;  /* 0x000000400a117810 */ /* 0x001fc40007f3e0ff */
[----:B------:R-:W-:Y:S01]  /*0720*/  IADD3 R9, PT, PT, R9, 0x10, RZ ;  /* 0x0000001009097810 */ /* 0x000fe20007ffe0ff */
[----:B--2---:R-:W-:Y:S01]  /*0730*/  FMUL R23, R18, R23 ;  /* 0x0000001712177220 */ /* 0x004fe20000400000 */
[----:B------:R-:W-:-:S04]  /*0740*/  IADD3.X R18, PT, PT, RZ, R11, RZ, P1, !PT ;  /* 0x0000000bff127210 */ /* 0x000fc80000ffe4ff */
[----:B------:R1:W-:Y:S03]  /*0750*/  STG.E desc[UR10][R12.64+0x1c], R23 ;  /* 0x00001c170c007986 */ /* 0x0003e6000c10190a */
[----:B------:R-:W-:Y:S05]  /*0760*/  @P0 BRA `(.L_x_1) ;  /* 0xfffffff800d40947 */ /* 0x000fea000383ffff */
[----:B------:R-:W-:-:S07]  /*0770*/  MOV R9, R0 ;  /* 0x0000000000097202 */ /* 0x000fce0000000f00 */
.L_x_0:
[----:B------:R-:W-:-:S13]  /*0780*/  ISETP.NE.AND P0, PT, R15, RZ, PT ;  /* 0x000000ff0f00720c */ /* 0x000fda0003f05270 */
[----:B------:R-:W-:Y:S05]  /*0790*/  @!P0 BRA `(.L_x_2) ;  /* 0x0000000400b48947 */ /* 0x000fea0003800000 */
[----:B------:R-:W-:Y:S01]  /*07a0*/  VIADD R10, R15, 0xffffffff ;  /* 0xffffffff0f0a7836 */ /* 0x000fe20000000000 */
[----:B------:R-:W-:-:S04]  /*07b0*/  ISETP.NE.AND P0, PT, R16, RZ, PT ;  /* 0x000000ff1000720c */ /* 0x000fc80003f05270 */
[----:B------:R-:W-:-:S13]  /*07c0*/  ISETP.GE.U32.AND P1, PT, R10, 0x7, PT ;  /* 0x000000070a00780c */ /* 0x000fda0003f26070 */
[----:B------:R-:W-:Y:S05]  /*07d0*/  @!P1 BRA `(.L_x_3) ;  /* 0x0000000000b09947 */ /* 0x000fea0003800000 */
[----:B-1----:R-:W0:Y:S01]  /*07e0*/  LDC.64 R18, c[0x0][0x390] ;  /* 0x0000e400ff127b82 */ /* 0x002e220000000a00 */
[----:B------:R-:W-:Y:S01]  /*07f0*/  IADD3 R11, PT, PT, R9, UR13, RZ ;  /* 0x0000000d090b7c10 */ /* 0x000fe2000fffe0ff */
[----:B------:R-:W2:Y:S06]  /*0800*/  LDG.E R14, desc[UR10][R2.64] ;  /* 0x0000000a020e7981 */ /* 0x000eac000c1e1900 */
[----:B------:R-:W1:Y:S01]  /*0810*/  LDC.64 R12, c[0x0][0x380] ;  /* 0x0000e000ff0c7b82 */ /* 0x000e620000000a00 */
[----:B0-----:R-:W-:-:S07]  /*0820*/  IMAD.WIDE.U32 R18, R11, 0x4, R18 ;  /* 0x000000040b127825 */ /* 0x001fce00078e0012 */
[----:B------:R-:W0:Y:S01]  /*0830*/  LDC.64 R10, c[0x0][0x390] ;  /* 0x0000e400ff0a7b82 */ /* 0x000e220000000a00 */
[----:B------:R-:W2:Y:S01]  /*0840*/  LDG.E R19, desc[UR10][R18.64] ;  /* 0x0000000a12137981 */ /* 0x000ea2000c1e1900 */
[----:B------:R-:W-:Y:S02]  /*0850*/  IADD3 R20, P1, PT, R9, UR13, RZ ;  /* 0x0000000d09147c10 */ /* 0x000fe4000ff3e0ff */
[----:B------:R-:W-:Y:S02]  /*0860*/  IADD3 R17, PT, PT, R8, R9, RZ ;  /* 0x0000000908117210 */ /* 0x000fe40007ffe0ff */
[----:B------:R-:W-:-:S03]  /*0870*/  IADD3.X R21, PT, PT, RZ, RZ, RZ, P1, !PT ;  /* 0x000000ffff157210 */ /* 0x000fc60000ffe4ff */
[----:B-1----:R-:W-:Y:S01]  /*0880*/  IMAD.WIDE R12, R17, 0x4, R12 ;  /* 0x00000004110c7825 */ /* 0x002fe200078e020c */
[----:B0-----:R-:W-:-:S04]  /*0890*/  LEA R10, P1, R20, R10, 0x2 ;  /* 0x0000000a140a7211 */ /* 0x001fc800078210ff */
[----:B------:R-:W-:Y:S01]  /*08a0*/  LEA.HI.X R11, R20, R11, R21, 0x2, P1 ;  /* 0x0000000b140b7211 */ /* 0x000fe200008f1415 */
        /* <DEDUP_REMOVED lines=14> */
[----:B------:R-:W4:Y:S04]  /*0990*/  LDG.E R14, desc[UR10][R2.64] ;  /* 0x0000000a020e7981 */ /* 0x000f28000c1e1900 */
[----:B0-----:R-:W4:Y:S02]  /*09a0*/  LDG.E R17, desc[UR10][R10.64+0x10] ;  /* 0x0000100a0a117981 */ /* 0x001f24000c1e1900 */
        /* <DEDUP_REMOVED lines=10> */
[----:B---3--:R-:W2:Y:S04]  /*0a50*/  LDG.E R23, desc[UR10][R10.64+0x1c] ;  /* 0x00001c0a0a177981 */ /* 0x008ea8000c1e1900 */
[----:B------:R-:W2:Y:S01]  /*0a60*/  LDG.E R14, desc[UR10][R2.64] ;  /* 0x0000000a020e7981 */ /* 0x000ea2000c1e1900 */
[----:B------:R-:W-:Y:S02]  /*0a70*/  VIADD R9, R9, 0x8 ;  /* 0x0000000809097836 */ /* 0x000fe40000000000 */
[----:B--2---:R-:W-:-:S05]  /*0a80*/  FMUL R23, R14, R23 ;  /* 0x000000170e177220 */ /* 0x004fca0000400000 */
[----:B------:R0:W-:Y:S02]  /*0a90*/  STG.E desc[UR10][R12.64+0x1c], R23 ;  /* 0x00001c170c007986 */ /* 0x0001e4000c10190a */
.L_x_3:
[----:B------:R-:W-:Y:S05]  /*0aa0*/  @!P0 BRA `(.L_x_2) ;  /* 0x0000000000f08947 */ /* 0x000fea0003800000 */
[----:B------:R-:W-:Y:S02]  /*0ab0*/  IADD3 R10, PT, PT, R16, -0x1, RZ ;  /* 0xffffffff100a7810 */ /* 0x000fe40007ffe0ff */
[----:B------:R-:W-:Y:S02]  /*0ac0*/  ISETP.NE.AND P0, PT, R4, RZ, PT ;  /* 0x000000ff0400720c */ /* 0x000fe40003f05270 */
[----:B------:R-:W-:-:S13]  /*0ad0*/  ISETP.GE.U32.AND P1, PT, R10, 0x3, PT ;  /* 0x000000030a00780c */ /* 0x000fda0003f26070 */
[----:B------:R-:W-:Y:S05]  /*0ae0*/  @!P1 BRA `(.L_x_4) ;  /* 0x0000000000709947 */ /* 0x000fea0003800000 */
[----:B------:R-:W2:Y:S01]  /*0af0*/  LDC.64 R10, c[0x0][0x390] ;  /* 0x0000e400ff0a7b82 */ /* 0x000ea20000000a00 */
[----:B01----:R-:W-:Y:S01]  /*0b00*/  IADD3 R19, PT, PT, R9, UR13, RZ ;  /* 0x0000000d09137c10 */ /* 0x003fe2000fffe0ff */
[----:B------:R-:W3:Y:S06]  /*0b10*/  LDG.E R14, desc[UR10][R2.64] ;  /* 0x0000000a020e7981 */ /* 0x000eec000c1e1900 */
[----:B------:R-:W0:Y:S01]  /*0b20*/  LDC.64 R12, c[0x0][0x380] ;  /* 0x0000e000ff0c7b82 */ /* 0x000e220000000a00 */
[----:B--2---:R-:W-:-:S07]  /*0b30*/  IMAD.WIDE.U32 R18, R19, 0x4, R10 ;  /* 0x0000000413127825 */ /* 0x004fce00078e000a */
[----:B------:R-:W1:Y:S01]  /*0b40*/  LDC.64 R10, c[0x0][0x390] ;  /* 0x0000e400ff0a7b82 */ /* 0x000e620000000a00 */
[----:B------:R-:W3:Y:S01]  /*0b50*/  LDG.E R19, desc[UR10][R18.64] ;  /* 0x0000000a12137981 */ /* 0x000ee2000c1e1900 */
[----:B------:R-:W-:Y:S02]  /*0b60*/  IADD3 R20, P1, PT, R9, UR13, RZ ;  /* 0x0000000d09147c10 */ /* 0x000fe4000ff3e0ff */
[----:B------:R-:W-:Y:S02]  /*0b70*/  IADD3 R17, PT, PT, R8, R9, RZ ;  /* 0x0000000908117210 */ /* 0x000fe40007ffe0ff */
[----:B------:R-:W-:-:S03]  /*0b80*/  IADD3.X R21, PT, PT, RZ, RZ, RZ, P1, !PT ;  /* 0x000000ffff157210 */ /* 0x000fc60000ffe4ff */
[----:B0-----:R-:W-:Y:S01]  /*0b90*/  IMAD.WIDE R12, R17, 0x4, R12 ;  /* 0x00000004110c7825 */ /* 0x001fe200078e020c */
[----:B-1----:R-:W-:-:S04]  /*0ba0*/  LEA R10, P1, R20, R10, 0x2 ;  /* 0x0000000a140a7211 */ /* 0x002fc800078210ff */
[----:B------:R-:W-:Y:S01]  /*0bb0*/  LEA.HI.X R11, R20, R11, R21, 0x2, P1 ;  /* 0x0000000b140b7211 */ /* 0x000fe200008f1415 */
[----:B---3--:R-:W-:-:S05]  /*0bc0*/  FMUL R17, R14, R19 ;  /* 0x000000130e117220 */ /* 0x008fca0000400000 */
[----:B------:R2:W-:Y:S04]  /*0bd0*/  STG.E desc[UR10][R12.64], R17 ;  /* 0x000000110c007986 */ /* 0x0005e8000c10190a */
[----:B------:R-:W3:Y:S04]  /*0be0*/  LDG.E R14, desc[UR10][R2.64] ;  /* 0x0000000a020e7981 */ /* 0x000ee8000c1e1900 */
[----:B------:R-:W3:Y:S02]  /*0bf0*/  LDG.E R19, desc[UR10][R10.64+0x4] ;  /* 0x0000040a0a137981 */ /* 0x000ee4000c1e1900 */
[----:B---3--:R-:W-:-:S05]  /*0c00*/  FMUL R19, R14, R19 ;  /* 0x000000130e137220 */ /* 0x008fca0000400000 */
[----:B------:R2:W-:Y:S04]  /*0c10*/  STG.E desc[UR10][R12.64+0x4], R19 ;  /* 0x000004130c007986 */ /* 0x0005e8000c10190a */
[----:B------:R-:W3:Y:S04]  /*0c20*/  LDG.E R14, desc[UR10][R2.64] ;  /* 0x0000000a020e7981 */ /* 0x000ee8000c1e1900 */
[----:B------:R-:W3:Y:S02]  /*0c30*/  LDG.E R21, desc[UR10][R10.64+0x8] ;  /* 0x0000080a0a157981 */ /* 0x000ee4000c1e1900 */
[----:B---3--:R-:W-:-:S05]  /*0c40*/  FMUL R21, R14, R21 ;  /* 0x000000150e157220 */ /* 0x008fca0000400000 */
[----:B------:R2:W-:Y:S04]  /*0c50*/  STG.E desc[UR10][R12.64+0x8], R21 ;  /* 0x000008150c007986 */ /* 0x0005e8000c10190a */
[----:B------:R-:W3:Y:S04]  /*0c60*/  LDG.E R23, desc[UR10][R10.64+0xc] ;  /* 0x00000c0a0a177981 */ /* 0x000ee8000c1e1900 */
[----:B------:R-:W3:Y:S01]  /*0c70*/  LDG.E R14, desc[UR10][R2.64] ;  /* 0x0000000a020e7981 */ /* 0x000ee2000c1e1900 */
[----:B------:R-:W-:Y:S02]  /*0c80*/  VIADD R9, R9, 0x4 ;  /* 0x0000000409097836 */ /* 0x000fe40000000000 */
[----:B---3--:R-:W-:-:S05]  /*0c90*/  FMUL R23, R14, R23 ;  /* 0x000000170e177220 */ /* 0x008fca0000400000 */
[----:B------:R2:W-:Y:S02]  /*0ca0*/  STG.E desc[UR10][R12.64+0xc], R23 ;  /* 0x00000c170c007986 */ /* 0x0005e4000c10190a */
.L_x_4:
[----:B------:R-:W-:Y:S05]  /*0cb0*/  @!P0 BRA `(.L_x_2) ;  /* 0x00000000006c8947 */ /* 0x000fea0003800000 */
[----:B012---:R-:W0:Y:S01]  /*0cc0*/  LDC.64 R12, c[0x0][0x390] ;  /* 0x0000e400ff0c7b82 */ /* 0x007e220000000a00 */
[----:B------:R-:W-:Y:S01]  /*0cd0*/  IADD3 R11, PT, PT, R9, UR13, RZ ;  /* 0x0000000d090b7c10 */ /* 0x000fe2000fffe0ff */
[----:B------:R-:W2:Y:S04]  /*0ce0*/  LDG.E R14, desc[UR10][R2.64] ;  /* 0x0000000a020e7981 */ /* 0x000ea8000c1e1900 */
[----:B0-----:R-:W-:Y:S02]  /*0cf0*/  IMAD.WIDE.U32 R12, R11, 0x4, R12 ;  /* 0x000000040b0c7825 */ /* 0x001fe400078e000c */
[----:B------:R-:W0:Y:S04]  /*0d00*/  LDC.64 R10, c[0x0][0x380] ;  /* 0x0000e000ff0a7b82 */ /* 0x000e280000000a00 */
[----:B------:R-:W2:Y:S01]  /*0d10*/  LDG.E R13, desc[UR10][R12.64] ;  /* 0x0000000a0c0d7981 */ /* 0x000ea2000c1e1900 */
[----:B------:R-:W-:-:S02]  /*0d20*/  ISETP.NE.AND P0, PT, R4, 0x1, PT ;  /* 0x000000010400780c */ /* 0x000fc40003f05270 */
[----:B------:R-:W-:-:S05]  /*0d30*/  IADD3 R17, PT, PT, R8, R9, RZ ;  /* 0x0000000908117210 */ /* 0x000fca0007ffe0ff */
[----:B0-----:R-:W-:-:S04]  /*0d40*/  IMAD.WIDE R10, R17, 0x4, R10 ;  /* 0x00000004110a7825 */ /* 0x001fc800078e020a */
[----:B--2---:R-:W-:-:S05]  /*0d50*/  FMUL R17, R14, R13 ;  /* 0x0000000d0e117220 */ /* 0x004fca0000400000 */
[----:B------:R3:W-:Y:S01]  /*0d60*/  STG.E desc[UR10][R10.64], R17 ;  /* 0x000000110a007986 */ /* 0x0007e2000c10190a */
[----:B------:R-:W-:Y:S05]  /*0d70*/  @!P0 BRA `(.L_x_2) ;  /* 0x00000000003c8947 */ /* 0x000fea0003800000 */
[----:B------:R-:W0:Y:S01]  /*0d80*/  LDC.64 R18, c[0x0][0x390] ;  /* 0x0000e400ff127b82 */ /* 0x000e220000000a00 */
[----:B------:R-:W-:-:S04]  /*0d90*/  IADD3 R9, P0, PT, R9, UR13, RZ ;  /* 0x0000000d09097c10 */ /* 0x000fc8000ff1e0ff */
[----:B------:R-:W-:Y:S02]  /*0da0*/  IADD3.X R12, PT, PT, RZ, RZ, RZ, P0, !PT ;  /* 0x000000ffff0c7210 */ /* 0x000fe400007fe4ff */
[----:B0-----:R-:W-:-:S04]  /*0db0*/  LEA R8, P0, R9, R18, 0x2 ;  /* 0x0000001209087211 */ /* 0x001fc800078010ff */
[----:B------:R-:W-:Y:S02]  /*0dc0*/  LEA.HI.X R9, R9, R19, R12, 0x2, P0 ;  /* 0x0000001309097211 */ /* 0x000fe400000f140c */
[----:B------:R-:W2:Y:S04]  /*0dd0*/  LDG.E R12, desc[UR10][R2.64] ;  /* 0x0000000a020c7981 */ /* 0x000ea8000c1e1900 */
[----:B------:R-:W2:Y:S01]  /*0de0*/  LDG.E R13, desc[UR10][R8.64+0x4] ;  /* 0x0000040a080d7981 */ /* 0x000ea2000c1e1900 */
[----:B------:R-:W-:Y:S01]  /*0df0*/  ISETP.NE.AND P0, PT, R4, 0x2, PT ;  /* 0x000000020400780c */ /* 0x000fe20003f05270 */
[----:B--2---:R-:W-:-:S05]  /*0e00*/  FMUL R13, R12, R13 ;  /* 0x0000000d0c0d7220 */ /* 0x004fca0000400000 */
[----:B------:R4:W-:Y:S07]  /*0e10*/  STG.E desc[UR10][R10.64+0x4], R13 ;  /* 0x0000040d0a007986 */ /* 0x0009ee000c10190a */
[----:B------:R-:W-:Y:S05]  /*0e20*/  @!P0 BRA `(.L_x_2) ;  /* 0x0000000000108947 */ /* 0x000fea0003800000 */
[----:B------:R-:W4:Y:S04]  /*0e30*/  LDG.E R9, desc[UR10][R8.64+0x8] ;  /* 0x0000080a08097981 */ /* 0x000f28000c1e1900 */
[----:B------:R-:W4:Y:S02]  /*0e40*/  LDG.E R12, desc[UR10][R2.64] ;  /* 0x0000000a020c7981 */ /* 0x000f24000c1e1900 */
[----:B----4-:R-:W-:-:S05]  /*0e50*/  FMUL R13, R12, R9 ;  /* 0x000000090c0d7220 */ /* 0x010fca0000400000 */
[----:B------:R0:W-:Y:S02]  /*0e60*/  STG.E desc[UR10][R10.64+0x8], R13 ;  /* 0x0000080d0a007986 */ /* 0x0001e4000c10190a */
.L_x_2:
[----:B------:R-:W-:Y:S05]  /*0e70*/  BRA.U UP0, `(.L_x_5) ;  /* 0xfffffff100c47547 */ /* 0x000fea000b83ffff */
[----:B------:R-:W-:-:S04]  /*0e80*/  IADD3 R6, PT, PT, R6, 0x1, RZ ;  /* 0x0000000106067810 */ /* 0x000fc80007ffe0ff */
[----:B------:R-:W-:-:S13]  /*0e90*/  ISETP.NE.AND P0, PT, R6, R7, PT ;  /* 0x000000070600720c */ /* 0x000fda0003f05270 */
[----:B------:R-:W-:Y:S05]  /*0ea0*/  @P0 BRA `(.L_x_6) ;  /* 0xfffffff000a40947 */ /* 0x000fea000383ffff */
[----:B------:R-:W5:Y:S01]  /*0eb0*/  LDCU UR5, c[0x0][0x398] ;  /* 0x00007300ff0577ac */ /* 0x000f620008000800 */
[----:B------:R-:W-:-:S04]  /*0ec0*/  UIADD3 UR4, UPT, UPT, UR4, 0x1, URZ ;  /* 0x0000000104047890 */ /* 0x000fc8000fffe0ff */
[----:B-----5:R-:W-:-:S09]  /*0ed0*/  UISETP.NE.AND UP0, UPT, UR4, UR5, UPT ;  /* 0x000000050400728c */ /* 0x020fd2000bf05270 */
[----:B------:R-:W-:Y:S05]  /*0ee0*/  BRA.U UP0, `(.L_x_7) ;  /* 0xfffffff100907547 */ /* 0x000fea000b83ffff */
[----:B------:R-:W-:Y:S05]  /*0ef0*/  EXIT ;  /* 0x000000000000794d */ /* 0x000fea0003800000 */
.L_x_8:
[----:B------:R-:W-:-:S00]  /*0f00*/  BRA `(.L_x_8) ;  /* 0xfffffffc00fc7947 */ /* 0x000fc0000383ffff */
[----:B------:R-:W-:-:S00]  /*0f10*/  NOP ;  /* 0x0000000000007918 */ /* 0x000fc00000000000 */
        /* <DEDUP_REMOVED lines=14> */
.L_x_9:


//--------------------- .nv.shared.reserved.0     --------------------------
	.section	.nv.shared.reserved.0,"aw",@nobits
	.weak		__nv_reservedSMEM_offset_0_alias
	.size		__nv_reservedSMEM_offset_0_alias, 0, 64
	.other		__nv_reservedSMEM_offset_0_alias,@"STO_CUDA_RESERVED_SHARED STV_DEFAULT"
__nv_reservedSMEM_offset_0_alias:
	.zero		0
	.zero		64


//--------------------- .nv.constant0._Z4dotgPfS_S_iiii --------------------------
	.section	.nv.constant0._Z4dotgPfS_S_iiii,"a",@progbits
	.sectionflags	@""
	.align	4
.nv.constant0._Z4dotgPfS_S_iiii:
	.zero		936


//--------------------- SYMBOLS --------------------------

	.type		.nv.reservedSmem.offset0,@object
	.size		.nv.reservedSmem.offset0,0x4
